//
// Generated by NVIDIA NVVM Compiler
//
// Compiler Build ID: CL-36424714
// Cuda compilation tools, release 13.0, V13.0.88
// Based on NVVM 20.0.0
//

.version 9.0
.target sm_100
.address_size 64

	// .globl	_ZN3cub18CUB_300001_SM_10006detail11EmptyKernelIvEEvv
.global .align 1 .b8 _ZN34_INTERNAL_29888cdc_4_k_cu_5040aa274cuda3std3__45__cpo5beginE[1];
.global .align 1 .b8 _ZN34_INTERNAL_29888cdc_4_k_cu_5040aa274cuda3std3__45__cpo3endE[1];
.global .align 1 .b8 _ZN34_INTERNAL_29888cdc_4_k_cu_5040aa274cuda3std3__45__cpo6cbeginE[1];
.global .align 1 .b8 _ZN34_INTERNAL_29888cdc_4_k_cu_5040aa274cuda3std3__45__cpo4cendE[1];
.global .align 1 .b8 _ZN34_INTERNAL_29888cdc_4_k_cu_5040aa274cuda3std3__45__cpo6rbeginE[1];
.global .align 1 .b8 _ZN34_INTERNAL_29888cdc_4_k_cu_5040aa274cuda3std3__45__cpo4rendE[1];
.global .align 1 .b8 _ZN34_INTERNAL_29888cdc_4_k_cu_5040aa274cuda3std3__45__cpo7crbeginE[1];
.global .align 1 .b8 _ZN34_INTERNAL_29888cdc_4_k_cu_5040aa274cuda3std3__45__cpo5crendE[1];
.global .align 1 .b8 _ZN34_INTERNAL_29888cdc_4_k_cu_5040aa274cuda3std3__436_GLOBAL__N__29888cdc_4_k_cu_5040aa276ignoreE[1];
.global .align 1 .b8 _ZN34_INTERNAL_29888cdc_4_k_cu_5040aa274cuda3std3__419piecewise_constructE[1];
.global .align 1 .b8 _ZN34_INTERNAL_29888cdc_4_k_cu_5040aa274cuda3std3__48in_placeE[1];
.global .align 1 .b8 _ZN34_INTERNAL_29888cdc_4_k_cu_5040aa274cuda3std3__420unreachable_sentinelE[1];
.global .align 1 .b8 _ZN34_INTERNAL_29888cdc_4_k_cu_5040aa274cuda3std3__47nulloptE[1];
.global .align 1 .b8 _ZN34_INTERNAL_29888cdc_4_k_cu_5040aa274cuda3std3__48unexpectE[1];
.global .align 1 .b8 _ZN34_INTERNAL_29888cdc_4_k_cu_5040aa274cuda3std6ranges3__45__cpo4swapE[1];
.global .align 1 .b8 _ZN34_INTERNAL_29888cdc_4_k_cu_5040aa274cuda3std6ranges3__45__cpo9iter_moveE[1];
.global .align 1 .b8 _ZN34_INTERNAL_29888cdc_4_k_cu_5040aa274cuda3std6ranges3__45__cpo5beginE[1];
.global .align 1 .b8 _ZN34_INTERNAL_29888cdc_4_k_cu_5040aa274cuda3std6ranges3__45__cpo3endE[1];
.global .align 1 .b8 _ZN34_INTERNAL_29888cdc_4_k_cu_5040aa274cuda3std6ranges3__45__cpo6cbeginE[1];
.global .align 1 .b8 _ZN34_INTERNAL_29888cdc_4_k_cu_5040aa274cuda3std6ranges3__45__cpo4cendE[1];
.global .align 1 .b8 _ZN34_INTERNAL_29888cdc_4_k_cu_5040aa274cuda3std6ranges3__45__cpo7advanceE[1];
.global .align 1 .b8 _ZN34_INTERNAL_29888cdc_4_k_cu_5040aa274cuda3std6ranges3__45__cpo9iter_swapE[1];
.global .align 1 .b8 _ZN34_INTERNAL_29888cdc_4_k_cu_5040aa274cuda3std6ranges3__45__cpo4nextE[1];
.global .align 1 .b8 _ZN34_INTERNAL_29888cdc_4_k_cu_5040aa274cuda3std6ranges3__45__cpo4prevE[1];
.global .align 1 .b8 _ZN34_INTERNAL_29888cdc_4_k_cu_5040aa274cuda3std6ranges3__45__cpo4dataE[1];
.global .align 1 .b8 _ZN34_INTERNAL_29888cdc_4_k_cu_5040aa274cuda3std6ranges3__45__cpo5cdataE[1];
.global .align 1 .b8 _ZN34_INTERNAL_29888cdc_4_k_cu_5040aa274cuda3std6ranges3__45__cpo4sizeE[1];
.global .align 1 .b8 _ZN34_INTERNAL_29888cdc_4_k_cu_5040aa274cuda3std6ranges3__45__cpo5ssizeE[1];
.global .align 1 .b8 _ZN34_INTERNAL_29888cdc_4_k_cu_5040aa274cuda3std6ranges3__45__cpo8distanceE[1];
.global .align 1 .b8 _ZN34_INTERNAL_29888cdc_4_k_cu_5040aa276thrust24THRUST_300001_SM_1000_NS8cuda_cub3parE[1];
.global .align 1 .b8 _ZN34_INTERNAL_29888cdc_4_k_cu_5040aa276thrust24THRUST_300001_SM_1000_NS8cuda_cub10par_nosyncE[1];
.global .align 1 .b8 _ZN34_INTERNAL_29888cdc_4_k_cu_5040aa276thrust24THRUST_300001_SM_1000_NS6system6detail10sequential3seqE[1];
.global .align 1 .b8 _ZN34_INTERNAL_29888cdc_4_k_cu_5040aa276thrust24THRUST_300001_SM_1000_NS12placeholders2_1E[1];
.global .align 1 .b8 _ZN34_INTERNAL_29888cdc_4_k_cu_5040aa276thrust24THRUST_300001_SM_1000_NS12placeholders2_2E[1];
.global .align 1 .b8 _ZN34_INTERNAL_29888cdc_4_k_cu_5040aa276thrust24THRUST_300001_SM_1000_NS12placeholders2_3E[1];
.global .align 1 .b8 _ZN34_INTERNAL_29888cdc_4_k_cu_5040aa276thrust24THRUST_300001_SM_1000_NS12placeholders2_4E[1];
.global .align 1 .b8 _ZN34_INTERNAL_29888cdc_4_k_cu_5040aa276thrust24THRUST_300001_SM_1000_NS12placeholders2_5E[1];
.global .align 1 .b8 _ZN34_INTERNAL_29888cdc_4_k_cu_5040aa276thrust24THRUST_300001_SM_1000_NS12placeholders2_6E[1];
.global .align 1 .b8 _ZN34_INTERNAL_29888cdc_4_k_cu_5040aa276thrust24THRUST_300001_SM_1000_NS12placeholders2_7E[1];
.global .align 1 .b8 _ZN34_INTERNAL_29888cdc_4_k_cu_5040aa276thrust24THRUST_300001_SM_1000_NS12placeholders2_8E[1];
.global .align 1 .b8 _ZN34_INTERNAL_29888cdc_4_k_cu_5040aa276thrust24THRUST_300001_SM_1000_NS12placeholders2_9E[1];
.global .align 1 .b8 _ZN34_INTERNAL_29888cdc_4_k_cu_5040aa276thrust24THRUST_300001_SM_1000_NS12placeholders3_10E[1];
.global .align 1 .b8 _ZN34_INTERNAL_29888cdc_4_k_cu_5040aa276thrust24THRUST_300001_SM_1000_NS3seqE[1];

.visible .entry _ZN3cub18CUB_300001_SM_10006detail11EmptyKernelIvEEvv()
{


	ret;

}
	// .globl	_ZN3cub18CUB_300001_SM_10006detail8for_each13static_kernelINS2_12policy_hub_t12policy_500_tEmN6thrust24THRUST_300001_SM_1000_NS8cuda_cub20__uninitialized_fill7functorINS7_10device_ptrIdEEdEEEEvT0_T1_
.visible .entry _ZN3cub18CUB_300001_SM_10006detail8for_each13static_kernelINS2_12policy_hub_t12policy_500_tEmN6thrust24THRUST_300001_SM_1000_NS8cuda_cub20__uninitialized_fill7functorINS7_10device_ptrIdEEdEEEEvT0_T1_(
	.param .u64 _ZN3cub18CUB_300001_SM_10006detail8for_each13static_kernelINS2_12policy_hub_t12policy_500_tEmN6thrust24THRUST_300001_SM_1000_NS8cuda_cub20__uninitialized_fill7functorINS7_10device_ptrIdEEdEEEEvT0_T1__param_0,
	.param .align 8 .b8 _ZN3cub18CUB_300001_SM_10006detail8for_each13static_kernelINS2_12policy_hub_t12policy_500_tEmN6thrust24THRUST_300001_SM_1000_NS8cuda_cub20__uninitialized_fill7functorINS7_10device_ptrIdEEdEEEEvT0_T1__param_1[16]
)
.maxntid 256
{
	.reg .pred 	%p<4>;
	.reg .b32 	%r<5>;
	.reg .b64 	%rd<16>;
	.reg .b64 	%fd<3>;

	ld.param.f64 	%fd2, [_ZN3cub18CUB_300001_SM_10006detail8for_each13static_kernelINS2_12policy_hub_t12policy_500_tEmN6thrust24THRUST_300001_SM_1000_NS8cuda_cub20__uninitialized_fill7functorINS7_10device_ptrIdEEdEEEEvT0_T1__param_1+8];
	ld.param.u64 	%rd4, [_ZN3cub18CUB_300001_SM_10006detail8for_each13static_kernelINS2_12policy_hub_t12policy_500_tEmN6thrust24THRUST_300001_SM_1000_NS8cuda_cub20__uninitialized_fill7functorINS7_10device_ptrIdEEdEEEEvT0_T1__param_1];
	ld.param.u64 	%rd5, [_ZN3cub18CUB_300001_SM_10006detail8for_each13static_kernelINS2_12policy_hub_t12policy_500_tEmN6thrust24THRUST_300001_SM_1000_NS8cuda_cub20__uninitialized_fill7functorINS7_10device_ptrIdEEdEEEEvT0_T1__param_0];
	mov.u32 	%r2, %ctaid.x;
	mul.wide.u32 	%rd1, %r2, 512;
	sub.s64 	%rd2, %rd5, %rd1;
	setp.lt.u64 	%p1, %rd2, 512;
	@%p1 bra 	$L__BB1_2;
	mov.u32 	%r4, %tid.x;
	cvta.to.global.u64 	%rd11, %rd4;
	cvt.u64.u32 	%rd12, %r4;
	add.s64 	%rd13, %rd1, %rd12;
	shl.b64 	%rd14, %rd13, 3;
	add.s64 	%rd15, %rd11, %rd14;
	st.global.f64 	[%rd15], %fd2;
	st.global.f64 	[%rd15+2048], %fd2;
	bra.uni 	$L__BB1_6;
$L__BB1_2:
	cvta.to.global.u64 	%rd6, %rd4;
	mov.u32 	%r1, %tid.x;
	cvt.u64.u32 	%rd7, %r1;
	setp.le.u64 	%p2, %rd2, %rd7;
	add.s64 	%rd8, %rd1, %rd7;
	shl.b64 	%rd9, %rd8, 3;
	add.s64 	%rd3, %rd6, %rd9;
	@%p2 bra 	$L__BB1_4;
	st.global.f64 	[%rd3], %fd2;
$L__BB1_4:
	add.s32 	%r3, %r1, 256;
	cvt.u64.u32 	%rd10, %r3;
	setp.le.u64 	%p3, %rd2, %rd10;
	@%p3 bra 	$L__BB1_6;
	st.global.f64 	[%rd3+2048], %fd2;
$L__BB1_6:
	ret;

}


// ===== COMPILED SASS (sm_100) =====

	.target	sm_100

	.elftype	@"ET_EXEC"


//--------------------- .note.nv.tkinfo           --------------------------
	.section	.note.nv.tkinfo,"",@"SHT_NOTE"
	.sectionflags	@"SHF_NOTE_NV_TKINFO"
	.tkinfo
        /*0018*/ 	.word	0x00000002
        /*0030*/ 	.string	""
        /*0030*/ 	.string	"ptxas"
        /*0030*/ 	.string	"Cuda compilation tools, release 13.0, V13.0.88"
        /*0030*/ 	.string	"Build cuda_13.0.r13.0/compiler.36424714_0"
        /*0030*/ 	.string	"-arch sm_100 -m 64 "



//--------------------- .note.nv.cuinfo           --------------------------
	.section	.note.nv.cuinfo,"",@"SHT_NOTE"
	.sectionflags	@"SHF_NOTE_NV_CUINFO"
        /*0018*/ 	.short	0x0002
        /*001a*/ 	.short	0x0064
        /*001c*/ 	.short	0x0082
	.zero		2


//--------------------- .nv.info                  --------------------------
	.section	.nv.info,"",@"SHT_CUDA_INFO"
	.align	4


	//----- nvinfo : EIATTR_REGCOUNT
	.align		4
        /*0000*/ 	.byte	0x04, 0x2f
        /*0002*/ 	.short	(.L_44 - .L_43)
	.align		4
.L_43:
        /*0004*/ 	.word	index@(_ZN3cub18CUB_300001_SM_10006detail11EmptyKernelIvEEvv)
        /*0008*/ 	.word	0x00000004


	//----- nvinfo : EIATTR_FRAME_SIZE
	.align		4
.L_44:
        /*000c*/ 	.byte	0x04, 0x11
        /*000e*/ 	.short	(.L_46 - .L_45)
	.align		4
.L_45:
        /*0010*/ 	.word	index@(_ZN3cub18CUB_300001_SM_10006detail11EmptyKernelIvEEvv)
        /*0014*/ 	.word	0x00000000


	//----- nvinfo : EIATTR_REGCOUNT
	.align		4
.L_46:
        /*0018*/ 	.byte	0x04, 0x2f
        /*001a*/ 	.short	(.L_48 - .L_47)
	.align		4
.L_47:
        /*001c*/ 	.word	index@(_ZN3cub18CUB_300001_SM_10006detail8for_each13static_kernelINS2_12policy_hub_t12policy_500_tEmN6thrust24THRUST_300001_SM_1000_NS8cuda_cub20__uninitialized_fill7functorINS7_10device_ptrIdEEdEEEEvT0_T1_)
        /*0020*/ 	.word	0x00000009


	//----- nvinfo : EIATTR_FRAME_SIZE
	.align		4
.L_48:
        /*0024*/ 	.byte	0x04, 0x11
        /*0026*/ 	.short	(.L_50 - .L_49)
	.align		4
.L_49:
        /*0028*/ 	.word	index@(_ZN3cub18CUB_300001_SM_10006detail8for_each13static_kernelINS2_12policy_hub_t12policy_500_tEmN6thrust24THRUST_300001_SM_1000_NS8cuda_cub20__uninitialized_fill7functorINS7_10device_ptrIdEEdEEEEvT0_T1_)
        /*002c*/ 	.word	0x00000000


	//----- nvinfo : EIATTR_MIN_STACK_SIZE
	.align		4
.L_50:
        /*0030*/ 	.byte	0x04, 0x12
        /*0032*/ 	.short	(.L_52 - .L_51)
	.align		4
.L_51:
        /*0034*/ 	.word	index@(_ZN3cub18CUB_300001_SM_10006detail8for_each13static_kernelINS2_12policy_hub_t12policy_500_tEmN6thrust24THRUST_300001_SM_1000_NS8cuda_cub20__uninitialized_fill7functorINS7_10device_ptrIdEEdEEEEvT0_T1_)
        /*0038*/ 	.word	0x00000000


	//----- nvinfo : EIATTR_MIN_STACK_SIZE
	.align		4
.L_52:
        /*003c*/ 	.byte	0x04, 0x12
        /*003e*/ 	.short	(.L_54 - .L_53)
	.align		4
.L_53:
        /*0040*/ 	.word	index@(_ZN3cub18CUB_300001_SM_10006detail11EmptyKernelIvEEvv)
        /*0044*/ 	.word	0x00000000
.L_54:


//--------------------- .nv.compat                --------------------------
	.section	.nv.compat,"",@"SHT_CUDA_COMPAT_INFO"
	.align	4
        /*0000*/ 	.byte	0x02, 0x09, 0x00, 0x00, 0x02, 0x02, 0x01, 0x00, 0x02, 0x05, 0x05, 0x00, 0x03, 0x07, 0x01, 0x01
        /*0010*/ 	.byte	0x02, 0x03, 0x00, 0x00, 0x02, 0x06, 0x01, 0x00, 0x04, 0x0b, 0x08, 0x00, 0x09, 0x00, 0x00, 0x00
        /*0020*/ 	.byte	0x00, 0x00, 0x00, 0x00


//--------------------- .nv.info._ZN3cub18CUB_300001_SM_10006detail8for_each13static_kernelINS2_12policy_hub_t12policy_500_tEmN6thrust24THRUST_300001_SM_1000_NS8cuda_cub20__uninitialized_fill7functorINS7_10device_ptrIdEEdEEEEvT0_T1_ --------------------------
	.section	.nv.info._ZN3cub18CUB_300001_SM_10006detail8for_each13static_kernelINS2_12policy_hub_t12policy_500_tEmN6thrust24THRUST_300001_SM_1000_NS8cuda_cub20__uninitialized_fill7functorINS7_10device_ptrIdEEdEEEEvT0_T1_,"",@"SHT_CUDA_INFO"
	.sectionflags	@""
	.align	4


	//----- nvinfo : EIATTR_CUDA_API_VERSION
	.align		4
        /*0000*/ 	.byte	0x04, 0x37
        /*0002*/ 	.short	(.L_56 - .L_55)
.L_55:
        /*0004*/ 	.word	0x00000082


	//----- nvinfo : EIATTR_KPARAM_INFO
	.align		4
.L_56:
        /*0008*/ 	.byte	0x04, 0x17
        /*000a*/ 	.short	(.L_58 - .L_57)
.L_57:
        /*000c*/ 	.word	0x00000000
        /*0010*/ 	.short	0x0001
        /*0012*/ 	.short	0x0008
        /*0014*/ 	.byte	0x00, 0xf0, 0x41, 0x00


	//----- nvinfo : EIATTR_KPARAM_INFO
	.align		4
.L_58:
        /*0018*/ 	.byte	0x04, 0x17
        /*001a*/ 	.short	(.L_60 - .L_59)
.L_59:
        /*001c*/ 	.word	0x00000000
        /*0020*/ 	.short	0x0000
        /*0022*/ 	.short	0x0000
        /*0024*/ 	.byte	0x00, 0xf0, 0x21, 0x00


	//----- nvinfo : EIATTR_SPARSE_MMA_MASK
	.align		4
.L_60:
        /*0028*/ 	.byte	0x03, 0x50
        /*002a*/ 	.short	0x0000


	//----- nvinfo : EIATTR_MAXREG_COUNT
	.align		4
        /*002c*/ 	.byte	0x03, 0x1b
        /*002e*/ 	.short	0x00ff


	//----- nvinfo : EIATTR_MERCURY_ISA_VERSION
	.align		4
        /*0030*/ 	.byte	0x03, 0x5f
        /*0032*/ 	.short	0x0101


	//----- nvinfo : EIATTR_VRC_CTA_INIT_COUNT
	.align		4
        /*0034*/ 	.byte	0x02, 0x4a
	.zero		1
	.zero		1


	//----- nvinfo : EIATTR_EXIT_INSTR_OFFSETS
	.align		4
        /*0038*/ 	.byte	0x04, 0x1c
        /*003a*/ 	.short	(.L_62 - .L_61)


	//   ....[0]....
.L_61:
        /*003c*/ 	.word	0x00000130


	//   ....[1]....
        /*0040*/ 	.word	0x00000230


	//   ....[2]....
        /*0044*/ 	.word	0x00000260


	//----- nvinfo : EIATTR_MAX_THREADS
	.align		4
.L_62:
        /*0048*/ 	.byte	0x04, 0x05
        /*004a*/ 	.short	(.L_64 - .L_63)
.L_63:
        /*004c*/ 	.word	0x00000100
        /*0050*/ 	.word	0x00000001
        /*0054*/ 	.word	0x00000001


	//----- nvinfo : EIATTR_CBANK_PARAM_SIZE
	.align		4
.L_64:
        /*0058*/ 	.byte	0x03, 0x19
        /*005a*/ 	.short	0x0018


	//----- nvinfo : EIATTR_PARAM_CBANK
	.align		4
        /*005c*/ 	.byte	0x04, 0x0a
        /*005e*/ 	.short	(.L_66 - .L_65)
	.align		4
.L_65:
        /*0060*/ 	.word	index@(.nv.constant0._ZN3cub18CUB_300001_SM_10006detail8for_each13static_kernelINS2_12policy_hub_t12policy_500_tEmN6thrust24THRUST_300001_SM_1000_NS8cuda_cub20__uninitialized_fill7functorINS7_10device_ptrIdEEdEEEEvT0_T1_)
        /*0064*/ 	.short	0x0380
        /*0066*/ 	.short	0x0018


	//----- nvinfo : EIATTR_SW_WAR
	.align		4
.L_66:
        /*0068*/ 	.byte	0x04, 0x36
        /*006a*/ 	.short	(.L_68 - .L_67)
.L_67:
        /*006c*/ 	.word	0x00000008
.L_68:


//--------------------- .nv.info._ZN3cub18CUB_300001_SM_10006detail11EmptyKernelIvEEvv --------------------------
	.section	.nv.info._ZN3cub18CUB_300001_SM_10006detail11EmptyKernelIvEEvv,"",@"SHT_CUDA_INFO"
	.sectionflags	@""
	.align	4


	//----- nvinfo : EIATTR_CUDA_API_VERSION
	.align		4
        /*0000*/ 	.byte	0x04, 0x37
        /*0002*/ 	.short	(.L_70 - .L_69)
.L_69:
        /*0004*/ 	.word	0x00000082


	//----- nvinfo : EIATTR_SPARSE_MMA_MASK
	.align		4
.L_70:
        /*0008*/ 	.byte	0x03, 0x50
        /*000a*/ 	.short	0x0000


	//----- nvinfo : EIATTR_MAXREG_COUNT
	.align		4
        /*000c*/ 	.byte	0x03, 0x1b
        /*000e*/ 	.short	0x00ff


	//----- nvinfo : EIATTR_MERCURY_ISA_VERSION
	.align		4
        /*0010*/ 	.byte	0x03, 0x5f
        /*0012*/ 	.short	0x0101


	//----- nvinfo : EIATTR_VRC_CTA_INIT_COUNT
	.align		4
        /*0014*/ 	.byte	0x02, 0x4a
	.zero		1
	.zero		1


	//----- nvinfo : EIATTR_EXIT_INSTR_OFFSETS
	.align		4
        /*0018*/ 	.byte	0x04, 0x1c
        /*001a*/ 	.short	(.L_72 - .L_71)


	//   ....[0]....
.L_71:
        /*001c*/ 	.word	0x00000010


	//----- nvinfo : EIATTR_SW_WAR
	.align		4
.L_72:
        /*0020*/ 	.byte	0x04, 0x36
        /*0022*/ 	.short	(.L_74 - .L_73)
.L_73:
        /*0024*/ 	.word	0x00000008
.L_74:


//--------------------- .nv.callgraph             --------------------------
	.section	.nv.callgraph,"",@"SHT_CUDA_CALLGRAPH"
	.align	4
	.sectionentsize	8
	.align		4
        /*0000*/ 	.word	0x00000000
	.align		4
        /*0004*/ 	.word	0xffffffff
	.align		4
        /*0008*/ 	.word	0x00000000
	.align		4
        /*000c*/ 	.word	0xfffffffe
	.align		4
        /*0010*/ 	.word	0x00000000
	.align		4
        /*0014*/ 	.word	0xfffffffd
	.align		4
        /*0018*/ 	.word	0x00000000
	.align		4
        /*001c*/ 	.word	0xfffffffc


//--------------------- .nv.constant4             --------------------------
	.section	.nv.constant4,"a",@progbits
	.align	8
	.align		8
.nv.constant4:
        /*0000*/ 	.dword	_ZN34_INTERNAL_29888cdc_4_k_cu_5040aa274cuda3std3__45__cpo5beginE
	.align		8
        /*0008*/ 	.dword	_ZN34_INTERNAL_29888cdc_4_k_cu_5040aa274cuda3std3__45__cpo3endE
	.align		8
        /*0010*/ 	.dword	_ZN34_INTERNAL_29888cdc_4_k_cu_5040aa274cuda3std3__45__cpo6cbeginE
	.align		8
        /*0018*/ 	.dword	_ZN34_INTERNAL_29888cdc_4_k_cu_5040aa274cuda3std3__45__cpo4cendE
	.align		8
        /*0020*/ 	.dword	_ZN34_INTERNAL_29888cdc_4_k_cu_5040aa274cuda3std3__45__cpo6rbeginE
	.align		8
        /*0028*/ 	.dword	_ZN34_INTERNAL_29888cdc_4_k_cu_5040aa274cuda3std3__45__cpo4rendE
	.align		8
        /*0030*/ 	.dword	_ZN34_INTERNAL_29888cdc_4_k_cu_5040aa274cuda3std3__45__cpo7crbeginE
	.align		8
        /*0038*/ 	.dword	_ZN34_INTERNAL_29888cdc_4_k_cu_5040aa274cuda3std3__45__cpo5crendE
	.align		8
        /*0040*/ 	.dword	_ZN34_INTERNAL_29888cdc_4_k_cu_5040aa274cuda3std3__436_GLOBAL__N__29888cdc_4_k_cu_5040aa276ignoreE
	.align		8
        /*0048*/ 	.dword	_ZN34_INTERNAL_29888cdc_4_k_cu_5040aa274cuda3std3__419piecewise_constructE
	.align		8
        /*0050*/ 	.dword	_ZN34_INTERNAL_29888cdc_4_k_cu_5040aa274cuda3std3__48in_placeE
	.align		8
        /*0058*/ 	.dword	_ZN34_INTERNAL_29888cdc_4_k_cu_5040aa274cuda3std3__420unreachable_sentinelE
	.align		8
        /*0060*/ 	.dword	_ZN34_INTERNAL_29888cdc_4_k_cu_5040aa274cuda3std3__47nulloptE
	.align		8
        /*0068*/ 	.dword	_ZN34_INTERNAL_29888cdc_4_k_cu_5040aa274cuda3std3__48unexpectE
	.align		8
        /*0070*/ 	.dword	_ZN34_INTERNAL_29888cdc_4_k_cu_5040aa274cuda3std6ranges3__45__cpo4swapE
	.align		8
        /*0078*/ 	.dword	_ZN34_INTERNAL_29888cdc_4_k_cu_5040aa274cuda3std6ranges3__45__cpo9iter_moveE
	.align		8
        /*0080*/ 	.dword	_ZN34_INTERNAL_29888cdc_4_k_cu_5040aa274cuda3std6ranges3__45__cpo5beginE
	.align		8
        /*0088*/ 	.dword	_ZN34_INTERNAL_29888cdc_4_k_cu_5040aa274cuda3std6ranges3__45__cpo3endE
	.align		8
        /*0090*/ 	.dword	_ZN34_INTERNAL_29888cdc_4_k_cu_5040aa274cuda3std6ranges3__45__cpo6cbeginE
	.align		8
        /*0098*/ 	.dword	_ZN34_INTERNAL_29888cdc_4_k_cu_5040aa274cuda3std6ranges3__45__cpo4cendE
	.align		8
        /*00a0*/ 	.dword	_ZN34_INTERNAL_29888cdc_4_k_cu_5040aa274cuda3std6ranges3__45__cpo7advanceE
	.align		8
        /*00a8*/ 	.dword	_ZN34_INTERNAL_29888cdc_4_k_cu_5040aa274cuda3std6ranges3__45__cpo9iter_swapE
	.align		8
        /*00b0*/ 	.dword	_ZN34_INTERNAL_29888cdc_4_k_cu_5040aa274cuda3std6ranges3__45__cpo4nextE
	.align		8
        /*00b8*/ 	.dword	_ZN34_INTERNAL_29888cdc_4_k_cu_5040aa274cuda3std6ranges3__45__cpo4prevE
	.align		8
        /*00c0*/ 	.dword	_ZN34_INTERNAL_29888cdc_4_k_cu_5040aa274cuda3std6ranges3__45__cpo4dataE
	.align		8
        /*00c8*/ 	.dword	_ZN34_INTERNAL_29888cdc_4_k_cu_5040aa274cuda3std6ranges3__45__cpo5cdataE
	.align		8
        /*00d0*/ 	.dword	_ZN34_INTERNAL_29888cdc_4_k_cu_5040aa274cuda3std6ranges3__45__cpo4sizeE
	.align		8
        /*00d8*/ 	.dword	_ZN34_INTERNAL_29888cdc_4_k_cu_5040aa274cuda3std6ranges3__45__cpo5ssizeE
	.align		8
        /*00e0*/ 	.dword	_ZN34_INTERNAL_29888cdc_4_k_cu_5040aa274cuda3std6ranges3__45__cpo8distanceE
	.align		8
        /*00e8*/ 	.dword	_ZN34_INTERNAL_29888cdc_4_k_cu_5040aa276thrust24THRUST_300001_SM_1000_NS8cuda_cub3parE
	.align		8
        /*00f0*/ 	.dword	_ZN34_INTERNAL_29888cdc_4_k_cu_5040aa276thrust24THRUST_300001_SM_1000_NS8cuda_cub10par_nosyncE
	.align		8
        /*00f8*/ 	.dword	_ZN34_INTERNAL_29888cdc_4_k_cu_5040aa276thrust24THRUST_300001_SM_1000_NS6system6detail10sequential3seqE
	.align		8
        /*0100*/ 	.dword	_ZN34_INTERNAL_29888cdc_4_k_cu_5040aa276thrust24THRUST_300001_SM_1000_NS12placeholders2_1E
	.align		8
        /*0108*/ 	.dword	_ZN34_INTERNAL_29888cdc_4_k_cu_5040aa276thrust24THRUST_300001_SM_1000_NS12placeholders2_2E
	.align		8
        /*0110*/ 	.dword	_ZN34_INTERNAL_29888cdc_4_k_cu_5040aa276thrust24THRUST_300001_SM_1000_NS12placeholders2_3E
	.align		8
        /*0118*/ 	.dword	_ZN34_INTERNAL_29888cdc_4_k_cu_5040aa276thrust24THRUST_300001_SM_1000_NS12placeholders2_4E
	.align		8
        /*0120*/ 	.dword	_ZN34_INTERNAL_29888cdc_4_k_cu_5040aa276thrust24THRUST_300001_SM_1000_NS12placeholders2_5E
	.align		8
        /*0128*/ 	.dword	_ZN34_INTERNAL_29888cdc_4_k_cu_5040aa276thrust24THRUST_300001_SM_1000_NS12placeholders2_6E
	.align		8
        /*0130*/ 	.dword	_ZN34_INTERNAL_29888cdc_4_k_cu_5040aa276thrust24THRUST_300001_SM_1000_NS12placeholders2_7E
	.align		8
        /*0138*/ 	.dword	_ZN34_INTERNAL_29888cdc_4_k_cu_5040aa276thrust24THRUST_300001_SM_1000_NS12placeholders2_8E
	.align		8
        /*0140*/ 	.dword	_ZN34_INTERNAL_29888cdc_4_k_cu_5040aa276thrust24THRUST_300001_SM_1000_NS12placeholders2_9E
	.align		8
        /*0148*/ 	.dword	_ZN34_INTERNAL_29888cdc_4_k_cu_5040aa276thrust24THRUST_300001_SM_1000_NS12placeholders3_10E
	.align		8
        /*0150*/ 	.dword	_ZN34_INTERNAL_29888cdc_4_k_cu_5040aa276thrust24THRUST_300001_SM_1000_NS3seqE


//--------------------- .text._ZN3cub18CUB_300001_SM_10006detail8for_each13static_kernelINS2_12policy_hub_t12policy_500_tEmN6thrust24THRUST_300001_SM_1000_NS8cuda_cub20__uninitialized_fill7functorINS7_10device_ptrIdEEdEEEEvT0_T1_ --------------------------
	.section	.text._ZN3cub18CUB_300001_SM_10006detail8for_each13static_kernelINS2_12policy_hub_t12policy_500_tEmN6thrust24THRUST_300001_SM_1000_NS8cuda_cub20__uninitialized_fill7functorINS7_10device_ptrIdEEdEEEEvT0_T1_,"ax",@progbits
	.align	128
        .global         _ZN3cub18CUB_300001_SM_10006detail8for_each13static_kernelINS2_12policy_hub_t12policy_500_tEmN6thrust24THRUST_300001_SM_1000_NS8cuda_cub20__uninitialized_fill7functorINS7_10device_ptrIdEEdEEEEvT0_T1_
        .type           _ZN3cub18CUB_300001_SM_10006detail8for_each13static_kernelINS2_12policy_hub_t12policy_500_tEmN6thrust24THRUST_300001_SM_1000_NS8cuda_cub20__uninitialized_fill7functorINS7_10device_ptrIdEEdEEEEvT0_T1_,@function
        .size           _ZN3cub18CUB_300001_SM_10006detail8for_each13static_kernelINS2_12policy_hub_t12policy_500_tEmN6thrust24THRUST_300001_SM_1000_NS8cuda_cub20__uninitialized_fill7functorINS7_10device_ptrIdEEdEEEEvT0_T1_,(.L_x_3 - _ZN3cub18CUB_300001_SM_10006detail8for_each13static_kernelINS2_12policy_hub_t12policy_500_tEmN6thrust24THRUST_300001_SM_1000_NS8cuda_cub20__uninitialized_fill7functorINS7_10device_ptrIdEEdEEEEvT0_T1_)
        .other          _ZN3cub18CUB_300001_SM_10006detail8for_each13static_kernelINS2_12policy_hub_t12policy_500_tEmN6thrust24THRUST_300001_SM_1000_NS8cuda_cub20__uninitialized_fill7functorINS7_10device_ptrIdEEdEEEEvT0_T1_,@"STO_CUDA_ENTRY STV_DEFAULT"
_ZN3cub18CUB_300001_SM_10006detail8for_each13static_kernelINS2_12policy_hub_t12policy_500_tEmN6thrust24THRUST_300001_SM_1000_NS8cuda_cub20__uninitialized_fill7functorINS7_10device_ptrIdEEdEEEEvT0_T1_:
.text._ZN3cub18CUB_300001_SM_10006detail8for_each13static_kernelINS2_12policy_hub_t12policy_500_tEmN6thrust24THRUST_300001_SM_1000_NS8cuda_cub20__uninitialized_fill7functorINS7_10device_ptrIdEEdEEEEvT0_T1_:
[----:B------:R-:W-:Y:S08]  /*0000*/  LDC R1, c[0x0][0x37c] ;  /* 0x0000df00ff017b82 */ /* 0x000ff00000000800 */
[----:B------:R-:W0:Y:S01]  /*0010*/  S2UR UR4, SR_CTAID.X ;  /* 0x00000000000479c3 */ /* 0x000e220000002500 */
[----:B------:R-:W1:Y:S01]  /*0020*/  LDCU.64 UR6, c[0x0][0x380] ;  /* 0x00007000ff0677ac */ /* 0x000e620008000a00 */
[----:B------:R-:W2:Y:S01]  /*0030*/  LDCU.64 UR8, c[0x0][0x358] ;  /* 0x00006b00ff0877ac */ /* 0x000ea20008000a00 */
[----:B0-----:R-:W-:-:S04]  /*0040*/  UIMAD.WIDE.U32 UR4, UR4, 0x200, URZ ;  /* 0x00000200040478a5 */ /* 0x001fc8000f8e00ff */
[----:B-1----:R-:W-:-:S04]  /*0050*/  UIADD3 UR6, UP0, UPT, -UR4, UR6, URZ ;  /* 0x0000000604067290 */ /* 0x002fc8000ff1e1ff */
[----:B------:R-:W-:Y:S02]  /*0060*/  UIADD3.X UR7, UPT, UPT, ~UR5, UR7, URZ, UP0, !UPT ;  /* 0x0000000705077290 */ /* 0x000fe400087fe5ff */
[----:B------:R-:W-:-:S04]  /*0070*/  UISETP.GE.U32.AND UP0, UPT, UR6, 0x200, UPT ;  /* 0x000002000600788c */ /* 0x000fc8000bf06070 */
[----:B------:R-:W-:-:S09]  /*0080*/  UISETP.GE.U32.AND.EX UP0, UPT, UR7, URZ, UPT, UP0 ;  /* 0x000000ff0700728c */ /* 0x000fd2000bf06100 */
[----:B--2---:R-:W-:Y:S05]  /*0090*/  BRA.U !UP0, `(.L_x_0) ;  /* 0x0000000108287547 */ /* 0x004fea000b800000 */
[----:B------:R-:W0:Y:S01]  /*00a0*/  S2R R0, SR_TID.X ;  /* 0x0000000000007919 */ /* 0x000e220000002100 */
[----:B------:R-:W1:Y:S01]  /*00b0*/  LDCU.64 UR6, c[0x0][0x388] ;  /* 0x00007100ff0677ac */ /* 0x000e620008000a00 */
[----:B------:R-:W2:Y:S01]  /*00c0*/  LDC.64 R4, c[0x0][0x390] ;  /* 0x0000e400ff047b82 */ /* 0x000ea20000000a00 */
[----:B0-----:R-:W-:-:S05]  /*00d0*/  IADD3 R0, P0, PT, R0, UR4, RZ ;  /* 0x0000000400007c10 */ /* 0x001fca000ff1e0ff */
[----:B------:R-:W-:Y:S01]  /*00e0*/  IMAD.X R3, RZ, RZ, UR5, P0 ;  /* 0x00000005ff037e24 */ /* 0x000fe200080e06ff */
[----:B-1----:R-:W-:-:S04]  /*00f0*/  LEA R2, P0, R0, UR6, 0x3 ;  /* 0x0000000600027c11 */ /* 0x002fc8000f8018ff */
[----:B------:R-:W-:-:S05]  /*0100*/  LEA.HI.X R3, R0, UR7, R3, 0x3, P0 ;  /* 0x0000000700037c11 */ /* 0x000fca00080f1c03 */
[----:B--2---:R-:W-:Y:S04]  /*0110*/  STG.E.64 desc[UR8][R2.64], R4 ;  /* 0x0000000402007986 */ /* 0x004fe8000c101b08 */
[----:B------:R-:W-:Y:S01]  /*0120*/  STG.E.64 desc[UR8][R2.64+0x800], R4 ;  /* 0x0008000402007986 */ /* 0x000fe2000c101b08 */
[----:B------:R-:W-:Y:S05]  /*0130*/  EXIT ;  /* 0x000000000000794d */ /* 0x000fea0003800000 */
.L_x_0:
[----:B------:R-:W0:Y:S01]  /*0140*/  S2R R0, SR_TID.X ;  /* 0x0000000000007919 */ /* 0x000e220000002100 */
[----:B------:R-:W-:Y:S01]  /*0150*/  IMAD.U32 R2, RZ, RZ, UR7 ;  /* 0x00000007ff027e24 */ /* 0x000fe2000f8e00ff */
[----:B------:R-:W1:Y:S01]  /*0160*/  LDCU.64 UR10, c[0x0][0x388] ;  /* 0x00007100ff0a77ac */ /* 0x000e620008000a00 */
[----:B------:R-:W-:Y:S01]  /*0170*/  IMAD.U32 R6, RZ, RZ, UR7 ;  /* 0x00000007ff067e24 */ /* 0x000fe2000f8e00ff */
[----:B0-----:R-:W-:-:S04]  /*0180*/  ISETP.LT.U32.AND P0, PT, R0, UR6, PT ;  /* 0x0000000600007c0c */ /* 0x001fc8000bf01070 */
[----:B------:R-:W-:Y:S01]  /*0190*/  ISETP.GT.U32.AND.EX P0, PT, R2, RZ, PT, P0 ;  /* 0x000000ff0200720c */ /* 0x000fe20003f04100 */
[C---:B------:R-:W-:Y:S01]  /*01a0*/  VIADD R2, R0.reuse, 0x100 ;  /* 0x0000010000027836 */ /* 0x040fe20000000000 */
[----:B------:R-:W-:-:S04]  /*01b0*/  IADD3 R0, P2, PT, R0, UR4, RZ ;  /* 0x0000000400007c10 */ /* 0x000fc8000ff5e0ff */
[----:B------:R-:W-:Y:S01]  /*01c0*/  ISETP.LT.U32.AND P1, PT, R2, UR6, PT ;  /* 0x0000000602007c0c */ /* 0x000fe2000bf21070 */
[----:B------:R-:W-:Y:S01]  /*01d0*/  IMAD.X R3, RZ, RZ, UR5, P2 ;  /* 0x00000005ff037e24 */ /* 0x000fe200090e06ff */
[----:B-1----:R-:W-:Y:S02]  /*01e0*/  LEA R2, P2, R0, UR10, 0x3 ;  /* 0x0000000a00027c11 */ /* 0x002fe4000f8418ff */
[----:B------:R-:W-:Y:S02]  /*01f0*/  ISETP.GT.U32.AND.EX P1, PT, R6, RZ, PT, P1 ;  /* 0x000000ff0600720c */ /* 0x000fe40003f24110 */
[----:B------:R-:W-:Y:S01]  /*0200*/  LEA.HI.X R3, R0, UR11, R3, 0x3, P2 ;  /* 0x0000000b00037c11 */ /* 0x000fe200090f1c03 */
[----:B------:R-:W0:Y:S04]  /*0210*/  @P0 LDC.64 R4, c[0x0][0x390] ;  /* 0x0000e400ff040b82 */ /* 0x000e280000000a00 */
[----:B0-----:R0:W-:Y:S06]  /*0220*/  @P0 STG.E.64 desc[UR8][R2.64], R4 ;  /* 0x0000000402000986 */ /* 0x0011ec000c101b08 */
[----:B------:R-:W-:Y:S05]  /*0230*/  @!P1 EXIT ;  /* 0x000000000000994d */ /* 0x000fea0003800000 */
[----:B0-----:R-:W0:Y:S02]  /*0240*/  LDC.64 R4, c[0x0][0x390] ;  /* 0x0000e400ff047b82 */ /* 0x001e240000000a00 */
[----:B0-----:R-:W-:Y:S01]  /*0250*/  STG.E.64 desc[UR8][R2.64+0x800], R4 ;  /* 0x0008000402007986 */ /* 0x001fe2000c101b08 */
[----:B------:R-:W-:Y:S05]  /*0260*/  EXIT ;  /* 0x000000000000794d */ /* 0x000fea0003800000 */
.L_x_1:
[----:B------:R-:W-:-:S00]  /*0270*/  BRA `(.L_x_1) ;  /* 0xfffffffc00fc7947 */ /* 0x000fc0000383ffff */
[----:B------:R-:W-:-:S00]  /*0280*/  NOP ;  /* 0x0000000000007918 */ /* 0x000fc00000000000 */
[----:B------:R-:W-:-:S00]  /*0290*/  NOP ;  /* 0x0000000000007918 */ /* 0x000fc00000000000 */
[----:B------:R-:W-:-:S00]  /*02a0*/  NOP ;  /* 0x0000000000007918 */ /* 0x000fc00000000000 */
[----:B------:R-:W-:-:S00]  /*02b0*/  NOP ;  /* 0x0000000000007918 */ /* 0x000fc00000000000 */
[----:B------:R-:W-:-:S00]  /*02c0*/  NOP ;  /* 0x0000000000007918 */ /* 0x000fc00000000000 */
[----:B------:R-:W-:-:S00]  /*02d0*/  NOP ;  /* 0x0000000000007918 */ /* 0x000fc00000000000 */
[----:B------:R-:W-:-:S00]  /*02e0*/  NOP ;  /* 0x0000000000007918 */ /* 0x000fc00000000000 */
[----:B------:R-:W-:-:S00]  /*02f0*/  NOP ;  /* 0x0000000000007918 */ /* 0x000fc00000000000 */
.L_x_3:


//--------------------- .text._ZN3cub18CUB_300001_SM_10006detail11EmptyKernelIvEEvv --------------------------
	.section	.text._ZN3cub18CUB_300001_SM_10006detail11EmptyKernelIvEEvv,"ax",@progbits
	.align	128
        .global         _ZN3cub18CUB_300001_SM_10006detail11EmptyKernelIvEEvv
        .type           _ZN3cub18CUB_300001_SM_10006detail11EmptyKernelIvEEvv,@function
        .size           _ZN3cub18CUB_300001_SM_10006detail11EmptyKernelIvEEvv,(.L_x_4 - _ZN3cub18CUB_300001_SM_10006detail11EmptyKernelIvEEvv)
        .other          _ZN3cub18CUB_300001_SM_10006detail11EmptyKernelIvEEvv,@"STO_CUDA_ENTRY STV_DEFAULT"
_ZN3cub18CUB_300001_SM_10006detail11EmptyKernelIvEEvv:
.text._ZN3cub18CUB_300001_SM_10006detail11EmptyKernelIvEEvv:
[----:B------:R-:W-:Y:S01]  /*0000*/  LDC R1, c[0x0][0x37c] ;  /* 0x0000df00ff017b82 */ /* 0x000fe20000000800 */
[----:B------:R-:W-:Y:S05]  /*0010*/  EXIT ;  /* 0x000000000000794d */ /* 0x000fea0003800000 */
.L_x_2:
        /* <DEDUP_REMOVED lines=14> */
.L_x_4:


//--------------------- .nv.shared.reserved.0     --------------------------
	.section	.nv.shared.reserved.0,"aw",@nobits
	.weak		__nv_reservedSMEM_offset_0_alias
	.size		__nv_reservedSMEM_offset_0_alias, 0, 64
	.other		__nv_reservedSMEM_offset_0_alias,@"STO_CUDA_RESERVED_SHARED STV_DEFAULT"
__nv_reservedSMEM_offset_0_alias:
	.zero		0
	.zero		64


//--------------------- .nv.global                --------------------------
	.section	.nv.global,"aw",@nobits
.nv.global:
	.type		_ZN34_INTERNAL_29888cdc_4_k_cu_5040aa276thrust24THRUST_300001_SM_1000_NS3seqE,@object
	.size		_ZN34_INTERNAL_29888cdc_4_k_cu_5040aa276thrust24THRUST_300001_SM_1000_NS3seqE,(_ZN34_INTERNAL_29888cdc_4_k_cu_5040aa274cuda3std3__48in_placeE - _ZN34_INTERNAL_29888cdc_4_k_cu_5040aa276thrust24THRUST_300001_SM_1000_NS3seqE)
_ZN34_INTERNAL_29888cdc_4_k_cu_5040aa276thrust24THRUST_300001_SM_1000_NS3seqE:
	.zero		1
	.type		_ZN34_INTERNAL_29888cdc_4_k_cu_5040aa274cuda3std3__48in_placeE,@object
	.size		_ZN34_INTERNAL_29888cdc_4_k_cu_5040aa274cuda3std3__48in_placeE,(_ZN34_INTERNAL_29888cdc_4_k_cu_5040aa274cuda3std6ranges3__45__cpo4sizeE - _ZN34_INTERNAL_29888cdc_4_k_cu_5040aa274cuda3std3__48in_placeE)
_ZN34_INTERNAL_29888cdc_4_k_cu_5040aa274cuda3std3__48in_placeE:
	.zero		1
	.type		_ZN34_INTERNAL_29888cdc_4_k_cu_5040aa274cuda3std6ranges3__45__cpo4sizeE,@object
	.size		_ZN34_INTERNAL_29888cdc_4_k_cu_5040aa274cuda3std6ranges3__45__cpo4sizeE,(_ZN34_INTERNAL_29888cdc_4_k_cu_5040aa276thrust24THRUST_300001_SM_1000_NS12placeholders2_3E - _ZN34_INTERNAL_29888cdc_4_k_cu_5040aa274cuda3std6ranges3__45__cpo4sizeE)
_ZN34_INTERNAL_29888cdc_4_k_cu_5040aa274cuda3std6ranges3__45__cpo4sizeE:
	.zero		1
	.type		_ZN34_INTERNAL_29888cdc_4_k_cu_5040aa276thrust24THRUST_300001_SM_1000_NS12placeholders2_3E,@object
	.size		_ZN34_INTERNAL_29888cdc_4_k_cu_5040aa276thrust24THRUST_300001_SM_1000_NS12placeholders2_3E,(_ZN34_INTERNAL_29888cdc_4_k_cu_5040aa274cuda3std3__45__cpo6cbeginE - _ZN34_INTERNAL_29888cdc_4_k_cu_5040aa276thrust24THRUST_300001_SM_1000_NS12placeholders2_3E)
_ZN34_INTERNAL_29888cdc_4_k_cu_5040aa276thrust24THRUST_300001_SM_1000_NS12placeholders2_3E:
	.zero		1
	.type		_ZN34_INTERNAL_29888cdc_4_k_cu_5040aa274cuda3std3__45__cpo6cbeginE,@object
	.size		_ZN34_INTERNAL_29888cdc_4_k_cu_5040aa274cuda3std3__45__cpo6cbeginE,(_ZN34_INTERNAL_29888cdc_4_k_cu_5040aa274cuda3std6ranges3__45__cpo6cbeginE - _ZN34_INTERNAL_29888cdc_4_k_cu_5040aa274cuda3std3__45__cpo6cbeginE)
_ZN34_INTERNAL_29888cdc_4_k_cu_5040aa274cuda3std3__45__cpo6cbeginE:
	.zero		1
	.type		_ZN34_INTERNAL_29888cdc_4_k_cu_5040aa274cuda3std6ranges3__45__cpo6cbeginE,@object
	.size		_ZN34_INTERNAL_29888cdc_4_k_cu_5040aa274cuda3std6ranges3__45__cpo6cbeginE,(_ZN34_INTERNAL_29888cdc_4_k_cu_5040aa276thrust24THRUST_300001_SM_1000_NS12placeholders2_7E - _ZN34_INTERNAL_29888cdc_4_k_cu_5040aa274cuda3std6ranges3__45__cpo6cbeginE)
_ZN34_INTERNAL_29888cdc_4_k_cu_5040aa274cuda3std6ranges3__45__cpo6cbeginE:
	.zero		1
	.type		_ZN34_INTERNAL_29888cdc_4_k_cu_5040aa276thrust24THRUST_300001_SM_1000_NS12placeholders2_7E,@object
	.size		_ZN34_INTERNAL_29888cdc_4_k_cu_5040aa276thrust24THRUST_300001_SM_1000_NS12placeholders2_7E,(_ZN34_INTERNAL_29888cdc_4_k_cu_5040aa274cuda3std3__45__cpo7crbeginE - _ZN34_INTERNAL_29888cdc_4_k_cu_5040aa276thrust24THRUST_300001_SM_1000_NS12placeholders2_7E)
_ZN34_INTERNAL_29888cdc_4_k_cu_5040aa276thrust24THRUST_300001_SM_1000_NS12placeholders2_7E:
	.zero		1
	.type		_ZN34_INTERNAL_29888cdc_4_k_cu_5040aa274cuda3std3__45__cpo7crbeginE,@object
	.size		_ZN34_INTERNAL_29888cdc_4_k_cu_5040aa274cuda3std3__45__cpo7crbeginE,(_ZN34_INTERNAL_29888cdc_4_k_cu_5040aa274cuda3std6ranges3__45__cpo4nextE - _ZN34_INTERNAL_29888cdc_4_k_cu_5040aa274cuda3std3__45__cpo7crbeginE)
_ZN34_INTERNAL_29888cdc_4_k_cu_5040aa274cuda3std3__45__cpo7crbeginE:
	.zero		1
	.type		_ZN34_INTERNAL_29888cdc_4_k_cu_5040aa274cuda3std6ranges3__45__cpo4nextE,@object
	.size		_ZN34_INTERNAL_29888cdc_4_k_cu_5040aa274cuda3std6ranges3__45__cpo4nextE,(_ZN34_INTERNAL_29888cdc_4_k_cu_5040aa274cuda3std6ranges3__45__cpo4swapE - _ZN34_INTERNAL_29888cdc_4_k_cu_5040aa274cuda3std6ranges3__45__cpo4nextE)
_ZN34_INTERNAL_29888cdc_4_k_cu_5040aa274cuda3std6ranges3__45__cpo4nextE:
	.zero		1
	.type		_ZN34_INTERNAL_29888cdc_4_k_cu_5040aa274cuda3std6ranges3__45__cpo4swapE,@object
	.size		_ZN34_INTERNAL_29888cdc_4_k_cu_5040aa274cuda3std6ranges3__45__cpo4swapE,(_ZN34_INTERNAL_29888cdc_4_k_cu_5040aa276thrust24THRUST_300001_SM_1000_NS8cuda_cub10par_nosyncE - _ZN34_INTERNAL_29888cdc_4_k_cu_5040aa274cuda3std6ranges3__45__cpo4swapE)
_ZN34_INTERNAL_29888cdc_4_k_cu_5040aa274cuda3std6ranges3__45__cpo4swapE:
	.zero		1
	.type		_ZN34_INTERNAL_29888cdc_4_k_cu_5040aa276thrust24THRUST_300001_SM_1000_NS8cuda_cub10par_nosyncE,@object
	.size		_ZN34_INTERNAL_29888cdc_4_k_cu_5040aa276thrust24THRUST_300001_SM_1000_NS8cuda_cub10par_nosyncE,(_ZN34_INTERNAL_29888cdc_4_k_cu_5040aa276thrust24THRUST_300001_SM_1000_NS12placeholders2_9E - _ZN34_INTERNAL_29888cdc_4_k_cu_5040aa276thrust24THRUST_300001_SM_1000_NS8cuda_cub10par_nosyncE)
_ZN34_INTERNAL_29888cdc_4_k_cu_5040aa276thrust24THRUST_300001_SM_1000_NS8cuda_cub10par_nosyncE:
	.zero		1
	.type		_ZN34_INTERNAL_29888cdc_4_k_cu_5040aa276thrust24THRUST_300001_SM_1000_NS12placeholders2_9E,@object
	.size		_ZN34_INTERNAL_29888cdc_4_k_cu_5040aa276thrust24THRUST_300001_SM_1000_NS12placeholders2_9E,(_ZN34_INTERNAL_29888cdc_4_k_cu_5040aa274cuda3std3__436_GLOBAL__N__29888cdc_4_k_cu_5040aa276ignoreE - _ZN34_INTERNAL_29888cdc_4_k_cu_5040aa276thrust24THRUST_300001_SM_1000_NS12placeholders2_9E)
_ZN34_INTERNAL_29888cdc_4_k_cu_5040aa276thrust24THRUST_300001_SM_1000_NS12placeholders2_9E:
	.zero		1
	.type		_ZN34_INTERNAL_29888cdc_4_k_cu_5040aa274cuda3std3__436_GLOBAL__N__29888cdc_4_k_cu_5040aa276ignoreE,@object
	.size		_ZN34_INTERNAL_29888cdc_4_k_cu_5040aa274cuda3std3__436_GLOBAL__N__29888cdc_4_k_cu_5040aa276ignoreE,(_ZN34_INTERNAL_29888cdc_4_k_cu_5040aa274cuda3std6ranges3__45__cpo4dataE - _ZN34_INTERNAL_29888cdc_4_k_cu_5040aa274cuda3std3__436_GLOBAL__N__29888cdc_4_k_cu_5040aa276ignoreE)
_ZN34_INTERNAL_29888cdc_4_k_cu_5040aa274cuda3std3__436_GLOBAL__N__29888cdc_4_k_cu_5040aa276ignoreE:
	.zero		1
	.type		_ZN34_INTERNAL_29888cdc_4_k_cu_5040aa274cuda3std6ranges3__45__cpo4dataE,@object
	.size		_ZN34_INTERNAL_29888cdc_4_k_cu_5040aa274cuda3std6ranges3__45__cpo4dataE,(_ZN34_INTERNAL_29888cdc_4_k_cu_5040aa276thrust24THRUST_300001_SM_1000_NS12placeholders2_1E - _ZN34_INTERNAL_29888cdc_4_k_cu_5040aa274cuda3std6ranges3__45__cpo4dataE)
_ZN34_INTERNAL_29888cdc_4_k_cu_5040aa274cuda3std6ranges3__45__cpo4dataE:
	.zero		1
	.type		_ZN34_INTERNAL_29888cdc_4_k_cu_5040aa276thrust24THRUST_300001_SM_1000_NS12placeholders2_1E,@object
	.size		_ZN34_INTERNAL_29888cdc_4_k_cu_5040aa276thrust24THRUST_300001_SM_1000_NS12placeholders2_1E,(_ZN34_INTERNAL_29888cdc_4_k_cu_5040aa274cuda3std3__45__cpo5beginE - _ZN34_INTERNAL_29888cdc_4_k_cu_5040aa276thrust24THRUST_300001_SM_1000_NS12placeholders2_1E)
_ZN34_INTERNAL_29888cdc_4_k_cu_5040aa276thrust24THRUST_300001_SM_1000_NS12placeholders2_1E:
	.zero		1
	.type		_ZN34_INTERNAL_29888cdc_4_k_cu_5040aa274cuda3std3__45__cpo5beginE,@object
	.size		_ZN34_INTERNAL_29888cdc_4_k_cu_5040aa274cuda3std3__45__cpo5beginE,(_ZN34_INTERNAL_29888cdc_4_k_cu_5040aa274cuda3std6ranges3__45__cpo5beginE - _ZN34_INTERNAL_29888cdc_4_k_cu_5040aa274cuda3std3__45__cpo5beginE)
_ZN34_INTERNAL_29888cdc_4_k_cu_5040aa274cuda3std3__45__cpo5beginE:
	.zero		1
	.type		_ZN34_INTERNAL_29888cdc_4_k_cu_5040aa274cuda3std6ranges3__45__cpo5beginE,@object
	.size		_ZN34_INTERNAL_29888cdc_4_k_cu_5040aa274cuda3std6ranges3__45__cpo5beginE,(_ZN34_INTERNAL_29888cdc_4_k_cu_5040aa276thrust24THRUST_300001_SM_1000_NS12placeholders2_5E - _ZN34_INTERNAL_29888cdc_4_k_cu_5040aa274cuda3std6ranges3__45__cpo5beginE)
_ZN34_INTERNAL_29888cdc_4_k_cu_5040aa274cuda3std6ranges3__45__cpo5beginE:
	.zero		1
	.type		_ZN34_INTERNAL_29888cdc_4_k_cu_5040aa276thrust24THRUST_300001_SM_1000_NS12placeholders2_5E,@object
	.size		_ZN34_INTERNAL_29888cdc_4_k_cu_5040aa276thrust24THRUST_300001_SM_1000_NS12placeholders2_5E,(_ZN34_INTERNAL_29888cdc_4_k_cu_5040aa274cuda3std3__45__cpo6rbeginE - _ZN34_INTERNAL_29888cdc_4_k_cu_5040aa276thrust24THRUST_300001_SM_1000_NS12placeholders2_5E)
_ZN34_INTERNAL_29888cdc_4_k_cu_5040aa276thrust24THRUST_300001_SM_1000_NS12placeholders2_5E:
	.zero		1
	.type		_ZN34_INTERNAL_29888cdc_4_k_cu_5040aa274cuda3std3__45__cpo6rbeginE,@object
	.size		_ZN34_INTERNAL_29888cdc_4_k_cu_5040aa274cuda3std3__45__cpo6rbeginE,(_ZN34_INTERNAL_29888cdc_4_k_cu_5040aa274cuda3std6ranges3__45__cpo7advanceE - _ZN34_INTERNAL_29888cdc_4_k_cu_5040aa274cuda3std3__45__cpo6rbeginE)
_ZN34_INTERNAL_29888cdc_4_k_cu_5040aa274cuda3std3__45__cpo6rbeginE:
	.zero		1
	.type		_ZN34_INTERNAL_29888cdc_4_k_cu_5040aa274cuda3std6ranges3__45__cpo7advanceE,@object
	.size		_ZN34_INTERNAL_29888cdc_4_k_cu_5040aa274cuda3std6ranges3__45__cpo7advanceE,(_ZN34_INTERNAL_29888cdc_4_k_cu_5040aa274cuda3std3__47nulloptE - _ZN34_INTERNAL_29888cdc_4_k_cu_5040aa274cuda3std6ranges3__45__cpo7advanceE)
_ZN34_INTERNAL_29888cdc_4_k_cu_5040aa274cuda3std6ranges3__45__cpo7advanceE:
	.zero		1
	.type		_ZN34_INTERNAL_29888cdc_4_k_cu_5040aa274cuda3std3__47nulloptE,@object
	.size		_ZN34_INTERNAL_29888cdc_4_k_cu_5040aa274cuda3std3__47nulloptE,(_ZN34_INTERNAL_29888cdc_4_k_cu_5040aa274cuda3std6ranges3__45__cpo8distanceE - _ZN34_INTERNAL_29888cdc_4_k_cu_5040aa274cuda3std3__47nulloptE)
_ZN34_INTERNAL_29888cdc_4_k_cu_5040aa274cuda3std3__47nulloptE:
	.zero		1
	.type		_ZN34_INTERNAL_29888cdc_4_k_cu_5040aa274cuda3std6ranges3__45__cpo8distanceE,@object
	.size		_ZN34_INTERNAL_29888cdc_4_k_cu_5040aa274cuda3std6ranges3__45__cpo8distanceE,(_ZN34_INTERNAL_29888cdc_4_k_cu_5040aa276thrust24THRUST_300001_SM_1000_NS12placeholders3_10E - _ZN34_INTERNAL_29888cdc_4_k_cu_5040aa274cuda3std6ranges3__45__cpo8distanceE)
_ZN34_INTERNAL_29888cdc_4_k_cu_5040aa274cuda3std6ranges3__45__cpo8distanceE:
	.zero		1
	.type		_ZN34_INTERNAL_29888cdc_4_k_cu_5040aa276thrust24THRUST_300001_SM_1000_NS12placeholders3_10E,@object
	.size		_ZN34_INTERNAL_29888cdc_4_k_cu_5040aa276thrust24THRUST_300001_SM_1000_NS12placeholders3_10E,(_ZN34_INTERNAL_29888cdc_4_k_cu_5040aa274cuda3std3__419piecewise_constructE - _ZN34_INTERNAL_29888cdc_4_k_cu_5040aa276thrust24THRUST_300001_SM_1000_NS12placeholders3_10E)
_ZN34_INTERNAL_29888cdc_4_k_cu_5040aa276thrust24THRUST_300001_SM_1000_NS12placeholders3_10E:
	.zero		1
	.type		_ZN34_INTERNAL_29888cdc_4_k_cu_5040aa274cuda3std3__419piecewise_constructE,@object
	.size		_ZN34_INTERNAL_29888cdc_4_k_cu_5040aa274cuda3std3__419piecewise_constructE,(_ZN34_INTERNAL_29888cdc_4_k_cu_5040aa274cuda3std6ranges3__45__cpo5cdataE - _ZN34_INTERNAL_29888cdc_4_k_cu_5040aa274cuda3std3__419piecewise_constructE)
_ZN34_INTERNAL_29888cdc_4_k_cu_5040aa274cuda3std3__419piecewise_constructE:
	.zero		1
	.type		_ZN34_INTERNAL_29888cdc_4_k_cu_5040aa274cuda3std6ranges3__45__cpo5cdataE,@object
	.size		_ZN34_INTERNAL_29888cdc_4_k_cu_5040aa274cuda3std6ranges3__45__cpo5cdataE,(_ZN34_INTERNAL_29888cdc_4_k_cu_5040aa276thrust24THRUST_300001_SM_1000_NS12placeholders2_2E - _ZN34_INTERNAL_29888cdc_4_k_cu_5040aa274cuda3std6ranges3__45__cpo5cdataE)
_ZN34_INTERNAL_29888cdc_4_k_cu_5040aa274cuda3std6ranges3__45__cpo5cdataE:
	.zero		1
	.type		_ZN34_INTERNAL_29888cdc_4_k_cu_5040aa276thrust24THRUST_300001_SM_1000_NS12placeholders2_2E,@object
	.size		_ZN34_INTERNAL_29888cdc_4_k_cu_5040aa276thrust24THRUST_300001_SM_1000_NS12placeholders2_2E,(_ZN34_INTERNAL_29888cdc_4_k_cu_5040aa274cuda3std3__45__cpo3endE - _ZN34_INTERNAL_29888cdc_4_k_cu_5040aa276thrust24THRUST_300001_SM_1000_NS12placeholders2_2E)
_ZN34_INTERNAL_29888cdc_4_k_cu_5040aa276thrust24THRUST_300001_SM_1000_NS12placeholders2_2E:
	.zero		1
	.type		_ZN34_INTERNAL_29888cdc_4_k_cu_5040aa274cuda3std3__45__cpo3endE,@object
	.size		_ZN34_INTERNAL_29888cdc_4_k_cu_5040aa274cuda3std3__45__cpo3endE,(_ZN34_INTERNAL_29888cdc_4_k_cu_5040aa274cuda3std6ranges3__45__cpo3endE - _ZN34_INTERNAL_29888cdc_4_k_cu_5040aa274cuda3std3__45__cpo3endE)
_ZN34_INTERNAL_29888cdc_4_k_cu_5040aa274cuda3std3__45__cpo3endE:
	.zero		1
	.type		_ZN34_INTERNAL_29888cdc_4_k_cu_5040aa274cuda3std6ranges3__45__cpo3endE,@object
	.size		_ZN34_INTERNAL_29888cdc_4_k_cu_5040aa274cuda3std6ranges3__45__cpo3endE,(_ZN34_INTERNAL_29888cdc_4_k_cu_5040aa276thrust24THRUST_300001_SM_1000_NS12placeholders2_6E - _ZN34_INTERNAL_29888cdc_4_k_cu_5040aa274cuda3std6ranges3__45__cpo3endE)
_ZN34_INTERNAL_29888cdc_4_k_cu_5040aa274cuda3std6ranges3__45__cpo3endE:
	.zero		1
	.type		_ZN34_INTERNAL_29888cdc_4_k_cu_5040aa276thrust24THRUST_300001_SM_1000_NS12placeholders2_6E,@object
	.size		_ZN34_INTERNAL_29888cdc_4_k_cu_5040aa276thrust24THRUST_300001_SM_1000_NS12placeholders2_6E,(_ZN34_INTERNAL_29888cdc_4_k_cu_5040aa274cuda3std3__45__cpo4rendE - _ZN34_INTERNAL_29888cdc_4_k_cu_5040aa276thrust24THRUST_300001_SM_1000_NS12placeholders2_6E)
_ZN34_INTERNAL_29888cdc_4_k_cu_5040aa276thrust24THRUST_300001_SM_1000_NS12placeholders2_6E:
	.zero		1
	.type		_ZN34_INTERNAL_29888cdc_4_k_cu_5040aa274cuda3std3__45__cpo4rendE,@object
	.size		_ZN34_INTERNAL_29888cdc_4_k_cu_5040aa274cuda3std3__45__cpo4rendE,(_ZN34_INTERNAL_29888cdc_4_k_cu_5040aa274cuda3std6ranges3__45__cpo9iter_swapE - _ZN34_INTERNAL_29888cdc_4_k_cu_5040aa274cuda3std3__45__cpo4rendE)
_ZN34_INTERNAL_29888cdc_4_k_cu_5040aa274cuda3std3__45__cpo4rendE:
	.zero		1
	.type		_ZN34_INTERNAL_29888cdc_4_k_cu_5040aa274cuda3std6ranges3__45__cpo9iter_swapE,@object
	.size		_ZN34_INTERNAL_29888cdc_4_k_cu_5040aa274cuda3std6ranges3__45__cpo9iter_swapE,(_ZN34_INTERNAL_29888cdc_4_k_cu_5040aa274cuda3std3__48unexpectE - _ZN34_INTERNAL_29888cdc_4_k_cu_5040aa274cuda3std6ranges3__45__cpo9iter_swapE)
_ZN34_INTERNAL_29888cdc_4_k_cu_5040aa274cuda3std6ranges3__45__cpo9iter_swapE:
	.zero		1
	.type		_ZN34_INTERNAL_29888cdc_4_k_cu_5040aa274cuda3std3__48unexpectE,@object
	.size		_ZN34_INTERNAL_29888cdc_4_k_cu_5040aa274cuda3std3__48unexpectE,(_ZN34_INTERNAL_29888cdc_4_k_cu_5040aa276thrust24THRUST_300001_SM_1000_NS8cuda_cub3parE - _ZN34_INTERNAL_29888cdc_4_k_cu_5040aa274cuda3std3__48unexpectE)
_ZN34_INTERNAL_29888cdc_4_k_cu_5040aa274cuda3std3__48unexpectE:
	.zero		1
	.type		_ZN34_INTERNAL_29888cdc_4_k_cu_5040aa276thrust24THRUST_300001_SM_1000_NS8cuda_cub3parE,@object
	.size		_ZN34_INTERNAL_29888cdc_4_k_cu_5040aa276thrust24THRUST_300001_SM_1000_NS8cuda_cub3parE,(_ZN34_INTERNAL_29888cdc_4_k_cu_5040aa276thrust24THRUST_300001_SM_1000_NS12placeholders2_4E - _ZN34_INTERNAL_29888cdc_4_k_cu_5040aa276thrust24THRUST_300001_SM_1000_NS8cuda_cub3parE)
_ZN34_INTERNAL_29888cdc_4_k_cu_5040aa276thrust24THRUST_300001_SM_1000_NS8cuda_cub3parE:
	.zero		1
	.type		_ZN34_INTERNAL_29888cdc_4_k_cu_5040aa276thrust24THRUST_300001_SM_1000_NS12placeholders2_4E,@object
	.size		_ZN34_INTERNAL_29888cdc_4_k_cu_5040aa276thrust24THRUST_300001_SM_1000_NS12placeholders2_4E,(_ZN34_INTERNAL_29888cdc_4_k_cu_5040aa274cuda3std3__45__cpo4cendE - _ZN34_INTERNAL_29888cdc_4_k_cu_5040aa276thrust24THRUST_300001_SM_1000_NS12placeholders2_4E)
_ZN34_INTERNAL_29888cdc_4_k_cu_5040aa276thrust24THRUST_300001_SM_1000_NS12placeholders2_4E:
	.zero		1
	.type		_ZN34_INTERNAL_29888cdc_4_k_cu_5040aa274cuda3std3__45__cpo4cendE,@object
	.size		_ZN34_INTERNAL_29888cdc_4_k_cu_5040aa274cuda3std3__45__cpo4cendE,(_ZN34_INTERNAL_29888cdc_4_k_cu_5040aa274cuda3std6ranges3__45__cpo4cendE - _ZN34_INTERNAL_29888cdc_4_k_cu_5040aa274cuda3std3__45__cpo4cendE)
_ZN34_INTERNAL_29888cdc_4_k_cu_5040aa274cuda3std3__45__cpo4cendE:
	.zero		1
	.type		_ZN34_INTERNAL_29888cdc_4_k_cu_5040aa274cuda3std6ranges3__45__cpo4cendE,@object
	.size		_ZN34_INTERNAL_29888cdc_4_k_cu_5040aa274cuda3std6ranges3__45__cpo4cendE,(_ZN34_INTERNAL_29888cdc_4_k_cu_5040aa274cuda3std3__420unreachable_sentinelE - _ZN34_INTERNAL_29888cdc_4_k_cu_5040aa274cuda3std6ranges3__45__cpo4cendE)
_ZN34_INTERNAL_29888cdc_4_k_cu_5040aa274cuda3std6ranges3__45__cpo4cendE:
	.zero		1
	.type		_ZN34_INTERNAL_29888cdc_4_k_cu_5040aa274cuda3std3__420unreachable_sentinelE,@object
	.size		_ZN34_INTERNAL_29888cdc_4_k_cu_5040aa274cuda3std3__420unreachable_sentinelE,(_ZN34_INTERNAL_29888cdc_4_k_cu_5040aa274cuda3std6ranges3__45__cpo5ssizeE - _ZN34_INTERNAL_29888cdc_4_k_cu_5040aa274cuda3std3__420unreachable_sentinelE)
_ZN34_INTERNAL_29888cdc_4_k_cu_5040aa274cuda3std3__420unreachable_sentinelE:
	.zero		1
	.type		_ZN34_INTERNAL_29888cdc_4_k_cu_5040aa274cuda3std6ranges3__45__cpo5ssizeE,@object
	.size		_ZN34_INTERNAL_29888cdc_4_k_cu_5040aa274cuda3std6ranges3__45__cpo5ssizeE,(_ZN34_INTERNAL_29888cdc_4_k_cu_5040aa276thrust24THRUST_300001_SM_1000_NS12placeholders2_8E - _ZN34_INTERNAL_29888cdc_4_k_cu_5040aa274cuda3std6ranges3__45__cpo5ssizeE)
_ZN34_INTERNAL_29888cdc_4_k_cu_5040aa274cuda3std6ranges3__45__cpo5ssizeE:
	.zero		1
	.type		_ZN34_INTERNAL_29888cdc_4_k_cu_5040aa276thrust24THRUST_300001_SM_1000_NS12placeholders2_8E,@object
	.size		_ZN34_INTERNAL_29888cdc_4_k_cu_5040aa276thrust24THRUST_300001_SM_1000_NS12placeholders2_8E,(_ZN34_INTERNAL_29888cdc_4_k_cu_5040aa274cuda3std3__45__cpo5crendE - _ZN34_INTERNAL_29888cdc_4_k_cu_5040aa276thrust24THRUST_300001_SM_1000_NS12placeholders2_8E)
_ZN34_INTERNAL_29888cdc_4_k_cu_5040aa276thrust24THRUST_300001_SM_1000_NS12placeholders2_8E:
	.zero		1
	.type		_ZN34_INTERNAL_29888cdc_4_k_cu_5040aa274cuda3std3__45__cpo5crendE,@object
	.size		_ZN34_INTERNAL_29888cdc_4_k_cu_5040aa274cuda3std3__45__cpo5crendE,(_ZN34_INTERNAL_29888cdc_4_k_cu_5040aa274cuda3std6ranges3__45__cpo4prevE - _ZN34_INTERNAL_29888cdc_4_k_cu_5040aa274cuda3std3__45__cpo5crendE)
_ZN34_INTERNAL_29888cdc_4_k_cu_5040aa274cuda3std3__45__cpo5crendE:
	.zero		1
	.type		_ZN34_INTERNAL_29888cdc_4_k_cu_5040aa274cuda3std6ranges3__45__cpo4prevE,@object
	.size		_ZN34_INTERNAL_29888cdc_4_k_cu_5040aa274cuda3std6ranges3__45__cpo4prevE,(_ZN34_INTERNAL_29888cdc_4_k_cu_5040aa274cuda3std6ranges3__45__cpo9iter_moveE - _ZN34_INTERNAL_29888cdc_4_k_cu_5040aa274cuda3std6ranges3__45__cpo4prevE)
_ZN34_INTERNAL_29888cdc_4_k_cu_5040aa274cuda3std6ranges3__45__cpo4prevE:
	.zero		1
	.type		_ZN34_INTERNAL_29888cdc_4_k_cu_5040aa274cuda3std6ranges3__45__cpo9iter_moveE,@object
	.size		_ZN34_INTERNAL_29888cdc_4_k_cu_5040aa274cuda3std6ranges3__45__cpo9iter_moveE,(_ZN34_INTERNAL_29888cdc_4_k_cu_5040aa276thrust24THRUST_300001_SM_1000_NS6system6detail10sequential3seqE - _ZN34_INTERNAL_29888cdc_4_k_cu_5040aa274cuda3std6ranges3__45__cpo9iter_moveE)
_ZN34_INTERNAL_29888cdc_4_k_cu_5040aa274cuda3std6ranges3__45__cpo9iter_moveE:
	.zero		1
	.type		_ZN34_INTERNAL_29888cdc_4_k_cu_5040aa276thrust24THRUST_300001_SM_1000_NS6system6detail10sequential3seqE,@object
	.size		_ZN34_INTERNAL_29888cdc_4_k_cu_5040aa276thrust24THRUST_300001_SM_1000_NS6system6detail10sequential3seqE,(.L_31 - _ZN34_INTERNAL_29888cdc_4_k_cu_5040aa276thrust24THRUST_300001_SM_1000_NS6system6detail10sequential3seqE)
_ZN34_INTERNAL_29888cdc_4_k_cu_5040aa276thrust24THRUST_300001_SM_1000_NS6system6detail10sequential3seqE:
	.zero		1
.L_31:


//--------------------- .nv.constant0._ZN3cub18CUB_300001_SM_10006detail8for_each13static_kernelINS2_12policy_hub_t12policy_500_tEmN6thrust24THRUST_300001_SM_1000_NS8cuda_cub20__uninitialized_fill7functorINS7_10device_ptrIdEEdEEEEvT0_T1_ --------------------------
	.section	.nv.constant0._ZN3cub18CUB_300001_SM_10006detail8for_each13static_kernelINS2_12policy_hub_t12policy_500_tEmN6thrust24THRUST_300001_SM_1000_NS8cuda_cub20__uninitialized_fill7functorINS7_10device_ptrIdEEdEEEEvT0_T1_,"a",@progbits
	.sectionflags	@""
	.align	4
.nv.constant0._ZN3cub18CUB_300001_SM_10006detail8for_each13static_kernelINS2_12policy_hub_t12policy_500_tEmN6thrust24THRUST_300001_SM_1000_NS8cuda_cub20__uninitialized_fill7functorINS7_10device_ptrIdEEdEEEEvT0_T1_:
	.zero		920


//--------------------- .nv.constant0._ZN3cub18CUB_300001_SM_10006detail11EmptyKernelIvEEvv --------------------------
	.section	.nv.constant0._ZN3cub18CUB_300001_SM_10006detail11EmptyKernelIvEEvv,"a",@progbits
	.sectionflags	@""
	.align	4
.nv.constant0._ZN3cub18CUB_300001_SM_10006detail11EmptyKernelIvEEvv:
	.zero		896


//--------------------- SYMBOLS --------------------------

	.type		.nv.reservedSmem.offset0,@object
	.size		.nv.reservedSmem.offset0,0x4
